//
// Generated by NVIDIA NVVM Compiler
//
// Compiler Build ID: CL-36424714
// Cuda compilation tools, release 13.0, V13.0.88
// Based on NVVM 20.0.0
//

.version 9.0
.target sm_100
.address_size 64

	// .globl	_Z6vscalePKfPfj
.extern .func  (.param .b32 func_retval0) vprintf
(
	.param .b64 vprintf_param_0,
	.param .b64 vprintf_param_1
)
;
.global .align 1 .b8 $str[21] = {105, 110, 100, 101, 120, 32, 61, 32, 37, 100, 32, 124, 32, 110, 32, 61, 32, 37, 100, 10};
.global .align 1 .b8 $str$1[29] = {97, 32, 61, 32, 37, 102, 32, 124, 32, 98, 32, 61, 32, 37, 102, 32, 124, 32, 97, 42, 98, 32, 61, 32, 37, 102, 32, 10};

.visible .entry _Z6vscalePKfPfj(
	.param .u64 .ptr .align 1 _Z6vscalePKfPfj_param_0,
	.param .u64 .ptr .align 1 _Z6vscalePKfPfj_param_1,
	.param .u32 _Z6vscalePKfPfj_param_2
)
{
	.local .align 8 .b8 	__local_depot0[24];
	.reg .b64 	%SP;
	.reg .b64 	%SPL;
	.reg .pred 	%p<2>;
	.reg .b32 	%r<10>;
	.reg .b32 	%f<7>;
	.reg .b64 	%rd<15>;
	.reg .b64 	%fd<4>;

	mov.u64 	%SPL, __local_depot0;
	cvta.local.u64 	%SP, %SPL;
	ld.param.u64 	%rd2, [_Z6vscalePKfPfj_param_0];
	ld.param.u64 	%rd3, [_Z6vscalePKfPfj_param_1];
	ld.param.u32 	%r2, [_Z6vscalePKfPfj_param_2];
	add.u64 	%rd4, %SP, 0;
	add.u64 	%rd1, %SPL, 0;
	mov.u32 	%r3, %tid.x;
	mov.u32 	%r4, %ctaid.x;
	shl.b32 	%r5, %r4, 9;
	add.s32 	%r1, %r5, %r3;
	st.local.v2.u32 	[%rd1], {%r1, %r2};
	mov.u64 	%rd5, $str;
	cvta.global.u64 	%rd6, %rd5;
	{ // callseq 0, 0
	.param .b64 param0;
	st.param.b64 	[param0], %rd6;
	.param .b64 param1;
	st.param.b64 	[param1], %rd4;
	.param .b32 retval0;
	call.uni (retval0), 
	vprintf, 
	(
	param0, 
	param1
	);
	ld.param.b32 	%r6, [retval0];
	} // callseq 0
	setp.ge.u32 	%p1, %r1, %r2;
	@%p1 bra 	$L__BB0_2;
	cvta.to.global.u64 	%rd7, %rd2;
	cvta.to.global.u64 	%rd8, %rd3;
	mul.wide.s32 	%rd9, %r1, 4;
	add.s64 	%rd10, %rd7, %rd9;
	ld.global.f32 	%f1, [%rd10];
	cvt.f64.f32 	%fd1, %f1;
	add.s64 	%rd11, %rd8, %rd9;
	ld.global.f32 	%f2, [%rd11];
	cvt.f64.f32 	%fd2, %f2;
	mul.f32 	%f3, %f1, %f2;
	cvt.f64.f32 	%fd3, %f3;
	st.local.f64 	[%rd1], %fd1;
	st.local.f64 	[%rd1+8], %fd2;
	st.local.f64 	[%rd1+16], %fd3;
	mov.u64 	%rd12, $str$1;
	cvta.global.u64 	%rd13, %rd12;
	{ // callseq 1, 0
	.param .b64 param0;
	st.param.b64 	[param0], %rd13;
	.param .b64 param1;
	st.param.b64 	[param1], %rd4;
	.param .b32 retval0;
	call.uni (retval0), 
	vprintf, 
	(
	param0, 
	param1
	);
	ld.param.b32 	%r8, [retval0];
	} // callseq 1
	ld.global.f32 	%f4, [%rd10];
	ld.global.f32 	%f5, [%rd11];
	mul.f32 	%f6, %f4, %f5;
	st.global.f32 	[%rd11], %f6;
$L__BB0_2:
	ret;

}


// ===== COMPILED SASS (sm_100) =====

	.target	sm_100

	.elftype	@"ET_EXEC"


//--------------------- .note.nv.tkinfo           --------------------------
	.section	.note.nv.tkinfo,"",@"SHT_NOTE"
	.sectionflags	@"SHF_NOTE_NV_TKINFO"
	.tkinfo
        /*0018*/ 	.word	0x00000002
        /*0030*/ 	.string	""
        /*0030*/ 	.string	"ptxas"
        /*0030*/ 	.string	"Cuda compilation tools, release 13.0, V13.0.88"
        /*0030*/ 	.string	"Build cuda_13.0.r13.0/compiler.36424714_0"
        /*0030*/ 	.string	"-arch sm_100 -m 64 "



//--------------------- .note.nv.cuinfo           --------------------------
	.section	.note.nv.cuinfo,"",@"SHT_NOTE"
	.sectionflags	@"SHF_NOTE_NV_CUINFO"
        /*0018*/ 	.short	0x0002
        /*001a*/ 	.short	0x0064
        /*001c*/ 	.short	0x0082
	.zero		2


//--------------------- .nv.info                  --------------------------
	.section	.nv.info,"",@"SHT_CUDA_INFO"
	.align	4


	//----- nvinfo : EIATTR_REGCOUNT
	.align		4
        /*0000*/ 	.byte	0x04, 0x2f
        /*0002*/ 	.short	(.L_3 - .L_2)
	.align		4
.L_2:
        /*0004*/ 	.word	index@(_Z6vscalePKfPfj)
        /*0008*/ 	.word	0x0000001c


	//----- nvinfo : EIATTR_FRAME_SIZE
	.align		4
.L_3:
        /*000c*/ 	.byte	0x04, 0x11
        /*000e*/ 	.short	(.L_5 - .L_4)
	.align		4
.L_4:
        /*0010*/ 	.word	index@(_Z6vscalePKfPfj)
        /*0014*/ 	.word	0x00000018


	//----- nvinfo : EIATTR_MIN_STACK_SIZE
	.align		4
.L_5:
        /*0018*/ 	.byte	0x04, 0x12
        /*001a*/ 	.short	(.L_7 - .L_6)
	.align		4
.L_6:
        /*001c*/ 	.word	index@(_Z6vscalePKfPfj)
        /*0020*/ 	.word	0x00000018
.L_7:


//--------------------- .nv.compat                --------------------------
	.section	.nv.compat,"",@"SHT_CUDA_COMPAT_INFO"
	.align	4
        /*0000*/ 	.byte	0x02, 0x09, 0x00, 0x00, 0x02, 0x02, 0x01, 0x00, 0x02, 0x05, 0x05, 0x00, 0x03, 0x07, 0x01, 0x01
        /*0010*/ 	.byte	0x02, 0x03, 0x00, 0x00, 0x02, 0x06, 0x01, 0x00, 0x04, 0x0b, 0x08, 0x00, 0x09, 0x00, 0x00, 0x00
        /*0020*/ 	.byte	0x00, 0x00, 0x00, 0x00


//--------------------- .nv.info._Z6vscalePKfPfj  --------------------------
	.section	.nv.info._Z6vscalePKfPfj,"",@"SHT_CUDA_INFO"
	.sectionflags	@""
	.align	4


	//----- nvinfo : EIATTR_CUDA_API_VERSION
	.align		4
        /*0000*/ 	.byte	0x04, 0x37
        /*0002*/ 	.short	(.L_9 - .L_8)
.L_8:
        /*0004*/ 	.word	0x00000082


	//----- nvinfo : EIATTR_KPARAM_INFO
	.align		4
.L_9:
        /*0008*/ 	.byte	0x04, 0x17
        /*000a*/ 	.short	(.L_11 - .L_10)
.L_10:
        /*000c*/ 	.word	0x00000000
        /*0010*/ 	.short	0x0002
        /*0012*/ 	.short	0x0010
        /*0014*/ 	.byte	0x00, 0xf0, 0x11, 0x00


	//----- nvinfo : EIATTR_KPARAM_INFO
	.align		4
.L_11:
        /*0018*/ 	.byte	0x04, 0x17
        /*001a*/ 	.short	(.L_13 - .L_12)
.L_12:
        /*001c*/ 	.word	0x00000000
        /*0020*/ 	.short	0x0001
        /*0022*/ 	.short	0x0008
        /*0024*/ 	.byte	0x00, 0xf5, 0x21, 0x00


	//----- nvinfo : EIATTR_KPARAM_INFO
	.align		4
.L_13:
        /*0028*/ 	.byte	0x04, 0x17
        /*002a*/ 	.short	(.L_15 - .L_14)
.L_14:
        /*002c*/ 	.word	0x00000000
        /*0030*/ 	.short	0x0000
        /*0032*/ 	.short	0x0000
        /*0034*/ 	.byte	0x00, 0xf5, 0x21, 0x00


	//----- nvinfo : EIATTR_SPARSE_MMA_MASK
	.align		4
.L_15:
        /*0038*/ 	.byte	0x03, 0x50
        /*003a*/ 	.short	0x0000


	//----- nvinfo : EIATTR_MAXREG_COUNT
	.align		4
        /*003c*/ 	.byte	0x03, 0x1b
        /*003e*/ 	.short	0x00ff


	//----- nvinfo : EIATTR_EXTERNS
	.align		4
        /*0040*/ 	.byte	0x04, 0x0f
        /*0042*/ 	.short	(.L_17 - .L_16)


	//   ....[0]....
	.align		4
.L_16:
        /*0044*/ 	.word	index@(vprintf)


	//----- nvinfo : EIATTR_MERCURY_ISA_VERSION
	.align		4
.L_17:
        /*0048*/ 	.byte	0x03, 0x5f
        /*004a*/ 	.short	0x0101


	//----- nvinfo : EIATTR_VRC_CTA_INIT_COUNT
	.align		4
        /*004c*/ 	.byte	0x02, 0x4a
	.zero		1
	.zero		1


	//----- nvinfo : EIATTR_SYSCALL_OFFSETS
	.align		4
        /*0050*/ 	.byte	0x04, 0x46
        /*0052*/ 	.short	(.L_19 - .L_18)


	//   ....[0]....
.L_18:
        /*0054*/ 	.word	0x00000130


	//   ....[1]....
        /*0058*/ 	.word	0x00000300


	//----- nvinfo : EIATTR_EXIT_INSTR_OFFSETS
	.align		4
.L_19:
        /*005c*/ 	.byte	0x04, 0x1c
        /*005e*/ 	.short	(.L_21 - .L_20)


	//   ....[0]....
.L_20:
        /*0060*/ 	.word	0x00000160


	//   ....[1]....
        /*0064*/ 	.word	0x00000390


	//----- nvinfo : EIATTR_CRS_STACK_SIZE
	.align		4
.L_21:
        /*0068*/ 	.byte	0x04, 0x1e
        /*006a*/ 	.short	(.L_23 - .L_22)
.L_22:
        /*006c*/ 	.word	0x00000000


	//----- nvinfo : EIATTR_CBANK_PARAM_SIZE
	.align		4
.L_23:
        /*0070*/ 	.byte	0x03, 0x19
        /*0072*/ 	.short	0x0014


	//----- nvinfo : EIATTR_PARAM_CBANK
	.align		4
        /*0074*/ 	.byte	0x04, 0x0a
        /*0076*/ 	.short	(.L_25 - .L_24)
	.align		4
.L_24:
        /*0078*/ 	.word	index@(.nv.constant0._Z6vscalePKfPfj)
        /*007c*/ 	.short	0x0380
        /*007e*/ 	.short	0x0014


	//----- nvinfo : EIATTR_SW_WAR
	.align		4
.L_25:
        /*0080*/ 	.byte	0x04, 0x36
        /*0082*/ 	.short	(.L_27 - .L_26)
.L_26:
        /*0084*/ 	.word	0x00000008
.L_27:


//--------------------- .nv.callgraph             --------------------------
	.section	.nv.callgraph,"",@"SHT_CUDA_CALLGRAPH"
	.align	4
	.sectionentsize	8
	.align		4
        /*0000*/ 	.word	0x00000000
	.align		4
        /*0004*/ 	.word	0xffffffff
	.align		4
        /*0008*/ 	.word	index@(_Z6vscalePKfPfj)
	.align		4
        /*000c*/ 	.word	index@(vprintf)
	.align		4
        /*0010*/ 	.word	0x00000000
	.align		4
        /*0014*/ 	.word	0xfffffffe
	.align		4
        /*0018*/ 	.word	0x00000000
	.align		4
        /*001c*/ 	.word	0xfffffffd
	.align		4
        /*0020*/ 	.word	0x00000000
	.align		4
        /*0024*/ 	.word	0xfffffffc


//--------------------- .nv.constant4             --------------------------
	.section	.nv.constant4,"a",@progbits
	.align	8
	.align		8
.nv.constant4:
        /*0000*/ 	.dword	vprintf
	.align		8
        /*0008*/ 	.dword	$str
	.align		8
        /*0010*/ 	.dword	$str$1


//--------------------- .text._Z6vscalePKfPfj     --------------------------
	.section	.text._Z6vscalePKfPfj,"ax",@progbits
	.align	128
        .global         _Z6vscalePKfPfj
        .type           _Z6vscalePKfPfj,@function
        .size           _Z6vscalePKfPfj,(.L_x_3 - _Z6vscalePKfPfj)
        .other          _Z6vscalePKfPfj,@"STO_CUDA_ENTRY STV_DEFAULT"
_Z6vscalePKfPfj:
.text._Z6vscalePKfPfj:
[----:B------:R-:W0:Y:S01]  /*0000*/  LDC R1, c[0x0][0x37c] ;  /* 0x0000df00ff017b82 */ /* 0x000e220000000800 */
[----:B------:R-:W1:Y:S07]  /*0010*/  S2R R18, SR_TID.X ;  /* 0x0000000000127919 */ /* 0x000e6e0000002100 */
[----:B------:R-:W2:Y:S01]  /*0020*/  LDC R19, c[0x0][0x390] ;  /* 0x0000e400ff137b82 */ /* 0x000ea20000000800 */
[----:B------:R-:W3:Y:S01]  /*0030*/  LDCU UR4, c[0x0][0x2f8] ;  /* 0x00005f00ff0477ac */ /* 0x000ee20008000800 */
[----:B0-----:R-:W-:Y:S01]  /*0040*/  VIADD R1, R1, 0xffffffe8 ;  /* 0xffffffe801017836 */ /* 0x001fe20000000000 */
[----:B------:R-:W1:Y:S01]  /*0050*/  S2R R3, SR_CTAID.X ;  /* 0x0000000000037919 */ /* 0x000e620000002500 */
[----:B------:R-:W-:Y:S01]  /*0060*/  MOV R2, 0x0 ;  /* 0x0000000000027802 */ /* 0x000fe20000000f00 */
[----:B------:R-:W0:Y:S03]  /*0070*/  LDCU UR5, c[0x0][0x2fc] ;  /* 0x00005f80ff0577ac */ /* 0x000e260008000800 */
[----:B------:R4:W4:Y:S01]  /*0080*/  LDC.64 R8, c[0x4][R2] ;  /* 0x0100000002087b82 */ /* 0x0009220000000a00 */
[----:B------:R-:W5:Y:S01]  /*0090*/  LDCU.64 UR6, c[0x4][0x8] ;  /* 0x01000100ff0677ac */ /* 0x000f620008000a00 */
[----:B---3--:R-:W-:-:S04]  /*00a0*/  IADD3 R24, P0, PT, R1, UR4, RZ ;  /* 0x0000000401187c10 */ /* 0x008fc8000ff1e0ff */
[----:B------:R-:W-:Y:S01]  /*00b0*/  MOV R6, R24 ;  /* 0x0000001800067202 */ /* 0x000fe20000000f00 */
[----:B0-----:R-:W-:Y:S02]  /*00c0*/  IMAD.X R25, RZ, RZ, UR5, P0 ;  /* 0x00000005ff197e24 */ /* 0x001fe400080e06ff */
[----:B-----5:R-:W-:Y:S02]  /*00d0*/  IMAD.U32 R4, RZ, RZ, UR6 ;  /* 0x00000006ff047e24 */ /* 0x020fe4000f8e00ff */
[----:B------:R-:W-:Y:S02]  /*00e0*/  IMAD.U32 R5, RZ, RZ, UR7 ;  /* 0x00000007ff057e24 */ /* 0x000fe4000f8e00ff */
[----:B------:R-:W-:Y:S02]  /*00f0*/  IMAD.MOV.U32 R7, RZ, RZ, R25 ;  /* 0x000000ffff077224 */ /* 0x000fe400078e0019 */
[----:B-1----:R-:W-:-:S05]  /*0100*/  IMAD R18, R3, 0x200, R18 ;  /* 0x0000020003127824 */ /* 0x002fca00078e0212 */
[----:B--2---:R0:W-:Y:S02]  /*0110*/  STL.64 [R1], R18 ;  /* 0x0000001201007387 */ /* 0x0041e40000100a00 */
[----:B------:R-:W-:-:S07]  /*0120*/  LEPC R20, `(.L_x_0) ;  /* 0x000000001014794e */ /* 0x000fce0000000000 */
[----:B0---4-:R-:W-:Y:S05]  /*0130*/  CALL.ABS.NOINC R8 ;  /* 0x0000000008007343 */ /* 0x011fea0003c00000 */
.L_x_0:
[----:B------:R-:W0:Y:S02]  /*0140*/  LDCU UR4, c[0x0][0x390] ;  /* 0x00007200ff0477ac */ /* 0x000e240008000800 */
[----:B0-----:R-:W-:-:S13]  /*0150*/  ISETP.GE.U32.AND P0, PT, R18, UR4, PT ;  /* 0x0000000412007c0c */ /* 0x001fda000bf06070 */
[----:B------:R-:W-:Y:S05]  /*0160*/  @P0 EXIT ;  /* 0x000000000000094d */ /* 0x000fea0003800000 */
[----:B------:R-:W0:Y:S08]  /*0170*/  LDC.64 R16, c[0x0][0x358] ;  /* 0x0000d600ff107b82 */ /* 0x000e300000000a00 */
[----:B------:R-:W1:Y:S08]  /*0180*/  LDC.64 R22, c[0x0][0x380] ;  /* 0x0000e000ff167b82 */ /* 0x000e700000000a00 */
[----:B------:R-:W2:Y:S01]  /*0190*/  LDC.64 R4, c[0x0][0x388] ;  /* 0x0000e200ff047b82 */ /* 0x000ea20000000a00 */
[----:B0-----:R-:W-:-:S02]  /*01a0*/  R2UR UR4, R16 ;  /* 0x00000000100472ca */ /* 0x001fc400000e0000 */
[C---:B------:R-:W-:Y:S02]  /*01b0*/  R2UR UR5, R17.reuse ;  /* 0x00000000110572ca */ /* 0x040fe400000e0000 */
[----:B------:R-:W-:Y:S02]  /*01c0*/  R2UR UR6, R16 ;  /* 0x00000000100672ca */ /* 0x000fe400000e0000 */
[----:B------:R-:W-:Y:S01]  /*01d0*/  R2UR UR7, R17 ;  /* 0x00000000110772ca */ /* 0x000fe200000e0000 */
[----:B-1----:R-:W-:-:S08]  /*01e0*/  IMAD.WIDE R22, R18, 0x4, R22 ;  /* 0x0000000412167825 */ /* 0x002fd000078e0216 */
[----:B------:R-:W3:Y:S01]  /*01f0*/  LDG.E R0, desc[UR4][R22.64] ;  /* 0x0000000416007981 */ /* 0x000ee2000c1e1900 */
[----:B--2---:R-:W-:Y:S01]  /*0200*/  IMAD.WIDE R18, R18, 0x4, R4 ;  /* 0x0000000412127825 */ /* 0x004fe200078e0204 */
[----:B------:R0:W1:Y:S01]  /*0210*/  LDC.64 R14, c[0x4][R2] ;  /* 0x01000000020e7b82 */ /* 0x0000620000000a00 */
[----:B------:R-:W2:Y:S03]  /*0220*/  LDCU.64 UR4, c[0x4][0x10] ;  /* 0x01000200ff0477ac */ /* 0x000ea60008000a00 */
[----:B------:R-:W4:Y:S01]  /*0230*/  LDG.E R3, desc[UR6][R18.64] ;  /* 0x0000000612037981 */ /* 0x000f22000c1e1900 */
[----:B------:R-:W-:Y:S01]  /*0240*/  MOV R6, R24 ;  /* 0x0000001800067202 */ /* 0x000fe20000000f00 */
[----:B------:R-:W-:Y:S02]  /*0250*/  IMAD.MOV.U32 R7, RZ, RZ, R25 ;  /* 0x000000ffff077224 */ /* 0x000fe400078e0019 */
[----:B--2---:R-:W-:-:S02]  /*0260*/  IMAD.U32 R4, RZ, RZ, UR4 ;  /* 0x00000004ff047e24 */ /* 0x004fc4000f8e00ff */
[----:B------:R-:W-:Y:S01]  /*0270*/  IMAD.U32 R5, RZ, RZ, UR5 ;  /* 0x00000005ff057e24 */ /* 0x000fe2000f8e00ff */
[----:B---3--:R-:W2:Y:S01]  /*0280*/  F2F.F64.F32 R8, R0 ;  /* 0x0000000000087310 */ /* 0x008ea20000201800 */
[----:B----4-:R-:W-:-:S07]  /*0290*/  FMUL R12, R0, R3 ;  /* 0x00000003000c7220 */ /* 0x010fce0000400000 */
[----:B------:R-:W3:Y:S08]  /*02a0*/  F2F.F64.F32 R10, R3 ;  /* 0x00000003000a7310 */ /* 0x000ef00000201800 */
[----:B------:R-:W4:Y:S01]  /*02b0*/  F2F.F64.F32 R12, R12 ;  /* 0x0000000c000c7310 */ /* 0x000f220000201800 */
[----:B--2---:R0:W-:Y:S04]  /*02c0*/  STL.64 [R1], R8 ;  /* 0x0000000801007387 */ /* 0x0041e80000100a00 */
[----:B---3--:R0:W-:Y:S04]  /*02d0*/  STL.64 [R1+0x8], R10 ;  /* 0x0000080a01007387 */ /* 0x0081e80000100a00 */
[----:B-1--4-:R0:W-:Y:S02]  /*02e0*/  STL.64 [R1+0x10], R12 ;  /* 0x0000100c01007387 */ /* 0x0121e40000100a00 */
[----:B------:R-:W-:-:S07]  /*02f0*/  LEPC R20, `(.L_x_1) ;  /* 0x000000001014794e */ /* 0x000fce0000000000 */
[----:B0-----:R-:W-:Y:S05]  /*0300*/  CALL.ABS.NOINC R14 ;  /* 0x000000000e007343 */ /* 0x001fea0003c00000 */
.L_x_1:
[C---:B------:R-:W-:Y:S02]  /*0310*/  R2UR UR4, R16.reuse ;  /* 0x00000000100472ca */ /* 0x040fe400000e0000 */
[C---:B------:R-:W-:Y:S02]  /*0320*/  R2UR UR5, R17.reuse ;  /* 0x00000000110572ca */ /* 0x040fe400000e0000 */
[----:B------:R-:W-:Y:S02]  /*0330*/  R2UR UR6, R16 ;  /* 0x00000000100672ca */ /* 0x000fe400000e0000 */
[----:B------:R-:W-:-:S09]  /*0340*/  R2UR UR7, R17 ;  /* 0x00000000110772ca */ /* 0x000fd200000e0000 */
[----:B------:R-:W2:Y:S04]  /*0350*/  LDG.E R22, desc[UR4][R22.64] ;  /* 0x0000000416167981 */ /* 0x000ea8000c1e1900 */
[----:B------:R-:W2:Y:S02]  /*0360*/  LDG.E R3, desc[UR6][R18.64] ;  /* 0x0000000612037981 */ /* 0x000ea4000c1e1900 */
[----:B--2---:R-:W-:-:S05]  /*0370*/  FMUL R3, R22, R3 ;  /* 0x0000000316037220 */ /* 0x004fca0000400000 */
[----:B------:R-:W-:Y:S01]  /*0380*/  STG.E desc[UR4][R18.64], R3 ;  /* 0x0000000312007986 */ /* 0x000fe2000c101904 */
[----:B------:R-:W-:Y:S05]  /*0390*/  EXIT ;  /* 0x000000000000794d */ /* 0x000fea0003800000 */
.L_x_2:
[----:B------:R-:W-:-:S00]  /*03a0*/  BRA `(.L_x_2) ;  /* 0xfffffffc00fc7947 */ /* 0x000fc0000383ffff */
[----:B------:R-:W-:-:S00]  /*03b0*/  NOP ;  /* 0x0000000000007918 */ /* 0x000fc00000000000 */
        /* <DEDUP_REMOVED lines=12> */
.L_x_3:


//--------------------- .nv.global.init           --------------------------
	.section	.nv.global.init,"aw",@progbits
.nv.global.init:
	.type		$str,@object
	.size		$str,($str$1 - $str)
$str:
        /*0000*/ 	.byte	0x69, 0x6e, 0x64, 0x65, 0x78, 0x20, 0x3d, 0x20, 0x25, 0x64, 0x20, 0x7c, 0x20, 0x6e, 0x20, 0x3d
        /*0010*/ 	.byte	0x20, 0x25, 0x64, 0x0a, 0x00
	.type		$str$1,@object
	.size		$str$1,(.L_1 - $str$1)
$str$1:
        /*0015*/ 	.byte	0x61, 0x20, 0x3d, 0x20, 0x25, 0x66, 0x20, 0x7c, 0x20, 0x62, 0x20, 0x3d, 0x20, 0x25, 0x66, 0x20
        /*0025*/ 	.byte	0x7c, 0x20, 0x61, 0x2a, 0x62, 0x20, 0x3d, 0x20, 0x25, 0x66, 0x20, 0x0a, 0x00
.L_1:


//--------------------- .nv.shared.reserved.0     --------------------------
	.section	.nv.shared.reserved.0,"aw",@nobits
	.weak		__nv_reservedSMEM_offset_0_alias
	.size		__nv_reservedSMEM_offset_0_alias, 0, 64
	.other		__nv_reservedSMEM_offset_0_alias,@"STO_CUDA_RESERVED_SHARED STV_DEFAULT"
__nv_reservedSMEM_offset_0_alias:
	.zero		0
	.zero		64


//--------------------- .nv.constant0._Z6vscalePKfPfj --------------------------
	.section	.nv.constant0._Z6vscalePKfPfj,"a",@progbits
	.sectionflags	@""
	.align	4
.nv.constant0._Z6vscalePKfPfj:
	.zero		916


//--------------------- SYMBOLS --------------------------

	.type		.nv.reservedSmem.offset0,@object
	.size		.nv.reservedSmem.offset0,0x4
	.type		vprintf,@function
